//
// Generated by NVIDIA NVVM Compiler
//
// Compiler Build ID: CL-36424714
// Cuda compilation tools, release 13.0, V13.0.88
// Based on NVVM 20.0.0
//

.version 9.0
.target sm_100
.address_size 64

	// .globl	_Z24cuda_kernel_rgba_to_nv12P6uchar4S0_i

.visible .entry _Z24cuda_kernel_rgba_to_nv12P6uchar4S0_i(
	.param .u64 .ptr .align 1 _Z24cuda_kernel_rgba_to_nv12P6uchar4S0_i_param_0,
	.param .u64 .ptr .align 1 _Z24cuda_kernel_rgba_to_nv12P6uchar4S0_i_param_1,
	.param .u32 _Z24cuda_kernel_rgba_to_nv12P6uchar4S0_i_param_2
)
{


	ret;

}


// ===== COMPILED SASS (sm_100) =====

	.target	sm_100

	.elftype	@"ET_EXEC"


//--------------------- .note.nv.tkinfo           --------------------------
	.section	.note.nv.tkinfo,"",@"SHT_NOTE"
	.sectionflags	@"SHF_NOTE_NV_TKINFO"
	.tkinfo
        /*0018*/ 	.word	0x00000002
        /*0030*/ 	.string	""
        /*0030*/ 	.string	"ptxas"
        /*0030*/ 	.string	"Cuda compilation tools, release 13.0, V13.0.88"
        /*0030*/ 	.string	"Build cuda_13.0.r13.0/compiler.36424714_0"
        /*0030*/ 	.string	"-arch sm_100 -m 64 "



//--------------------- .note.nv.cuinfo           --------------------------
	.section	.note.nv.cuinfo,"",@"SHT_NOTE"
	.sectionflags	@"SHF_NOTE_NV_CUINFO"
        /*0018*/ 	.short	0x0002
        /*001a*/ 	.short	0x0064
        /*001c*/ 	.short	0x0082
	.zero		2


//--------------------- .nv.info                  --------------------------
	.section	.nv.info,"",@"SHT_CUDA_INFO"
	.align	4


	//----- nvinfo : EIATTR_REGCOUNT
	.align		4
        /*0000*/ 	.byte	0x04, 0x2f
        /*0002*/ 	.short	(.L_1 - .L_0)
	.align		4
.L_0:
        /*0004*/ 	.word	index@(_Z24cuda_kernel_rgba_to_nv12P6uchar4S0_i)
        /*0008*/ 	.word	0x00000004


	//----- nvinfo : EIATTR_FRAME_SIZE
	.align		4
.L_1:
        /*000c*/ 	.byte	0x04, 0x11
        /*000e*/ 	.short	(.L_3 - .L_2)
	.align		4
.L_2:
        /*0010*/ 	.word	index@(_Z24cuda_kernel_rgba_to_nv12P6uchar4S0_i)
        /*0014*/ 	.word	0x00000000


	//----- nvinfo : EIATTR_MIN_STACK_SIZE
	.align		4
.L_3:
        /*0018*/ 	.byte	0x04, 0x12
        /*001a*/ 	.short	(.L_5 - .L_4)
	.align		4
.L_4:
        /*001c*/ 	.word	index@(_Z24cuda_kernel_rgba_to_nv12P6uchar4S0_i)
        /*0020*/ 	.word	0x00000000
.L_5:


//--------------------- .nv.compat                --------------------------
	.section	.nv.compat,"",@"SHT_CUDA_COMPAT_INFO"
	.align	4
        /*0000*/ 	.byte	0x02, 0x09, 0x00, 0x00, 0x02, 0x02, 0x01, 0x00, 0x02, 0x05, 0x05, 0x00, 0x03, 0x07, 0x01, 0x01
        /*0010*/ 	.byte	0x02, 0x03, 0x00, 0x00, 0x02, 0x06, 0x01, 0x00, 0x04, 0x0b, 0x08, 0x00, 0x09, 0x00, 0x00, 0x00
        /*0020*/ 	.byte	0x00, 0x00, 0x00, 0x00


//--------------------- .nv.info._Z24cuda_kernel_rgba_to_nv12P6uchar4S0_i --------------------------
	.section	.nv.info._Z24cuda_kernel_rgba_to_nv12P6uchar4S0_i,"",@"SHT_CUDA_INFO"
	.sectionflags	@""
	.align	4


	//----- nvinfo : EIATTR_CUDA_API_VERSION
	.align		4
        /*0000*/ 	.byte	0x04, 0x37
        /*0002*/ 	.short	(.L_7 - .L_6)
.L_6:
        /*0004*/ 	.word	0x00000082


	//----- nvinfo : EIATTR_KPARAM_INFO
	.align		4
.L_7:
        /*0008*/ 	.byte	0x04, 0x17
        /*000a*/ 	.short	(.L_9 - .L_8)
.L_8:
        /*000c*/ 	.word	0x00000000
        /*0010*/ 	.short	0x0002
        /*0012*/ 	.short	0x0010
        /*0014*/ 	.byte	0x00, 0xf0, 0x11, 0x00


	//----- nvinfo : EIATTR_KPARAM_INFO
	.align		4
.L_9:
        /*0018*/ 	.byte	0x04, 0x17
        /*001a*/ 	.short	(.L_11 - .L_10)
.L_10:
        /*001c*/ 	.word	0x00000000
        /*0020*/ 	.short	0x0001
        /*0022*/ 	.short	0x0008
        /*0024*/ 	.byte	0x00, 0xf5, 0x21, 0x00


	//----- nvinfo : EIATTR_KPARAM_INFO
	.align		4
.L_11:
        /*0028*/ 	.byte	0x04, 0x17
        /*002a*/ 	.short	(.L_13 - .L_12)
.L_12:
        /*002c*/ 	.word	0x00000000
        /*0030*/ 	.short	0x0000
        /*0032*/ 	.short	0x0000
        /*0034*/ 	.byte	0x00, 0xf5, 0x21, 0x00


	//----- nvinfo : EIATTR_SPARSE_MMA_MASK
	.align		4
.L_13:
        /*0038*/ 	.byte	0x03, 0x50
        /*003a*/ 	.short	0x0000


	//----- nvinfo : EIATTR_MAXREG_COUNT
	.align		4
        /*003c*/ 	.byte	0x03, 0x1b
        /*003e*/ 	.short	0x00ff


	//----- nvinfo : EIATTR_MERCURY_ISA_VERSION
	.align		4
        /*0040*/ 	.byte	0x03, 0x5f
        /*0042*/ 	.short	0x0101


	//----- nvinfo : EIATTR_VRC_CTA_INIT_COUNT
	.align		4
        /*0044*/ 	.byte	0x02, 0x4a
	.zero		1
	.zero		1


	//----- nvinfo : EIATTR_EXIT_INSTR_OFFSETS
	.align		4
        /*0048*/ 	.byte	0x04, 0x1c
        /*004a*/ 	.short	(.L_15 - .L_14)


	//   ....[0]....
.L_14:
        /*004c*/ 	.word	0x00000010


	//----- nvinfo : EIATTR_CBANK_PARAM_SIZE
	.align		4
.L_15:
        /*0050*/ 	.byte	0x03, 0x19
        /*0052*/ 	.short	0x0014


	//----- nvinfo : EIATTR_PARAM_CBANK
	.align		4
        /*0054*/ 	.byte	0x04, 0x0a
        /*0056*/ 	.short	(.L_17 - .L_16)
	.align		4
.L_16:
        /*0058*/ 	.word	index@(.nv.constant0._Z24cuda_kernel_rgba_to_nv12P6uchar4S0_i)
        /*005c*/ 	.short	0x0380
        /*005e*/ 	.short	0x0014


	//----- nvinfo : EIATTR_SW_WAR
	.align		4
.L_17:
        /*0060*/ 	.byte	0x04, 0x36
        /*0062*/ 	.short	(.L_19 - .L_18)
.L_18:
        /*0064*/ 	.word	0x00000008
.L_19:


//--------------------- .nv.callgraph             --------------------------
	.section	.nv.callgraph,"",@"SHT_CUDA_CALLGRAPH"
	.align	4
	.sectionentsize	8
	.align		4
        /*0000*/ 	.word	0x00000000
	.align		4
        /*0004*/ 	.word	0xffffffff
	.align		4
        /*0008*/ 	.word	0x00000000
	.align		4
        /*000c*/ 	.word	0xfffffffe
	.align		4
        /*0010*/ 	.word	0x00000000
	.align		4
        /*0014*/ 	.word	0xfffffffd
	.align		4
        /*0018*/ 	.word	0x00000000
	.align		4
        /*001c*/ 	.word	0xfffffffc


//--------------------- .text._Z24cuda_kernel_rgba_to_nv12P6uchar4S0_i --------------------------
	.section	.text._Z24cuda_kernel_rgba_to_nv12P6uchar4S0_i,"ax",@progbits
	.align	128
        .global         _Z24cuda_kernel_rgba_to_nv12P6uchar4S0_i
        .type           _Z24cuda_kernel_rgba_to_nv12P6uchar4S0_i,@function
        .size           _Z24cuda_kernel_rgba_to_nv12P6uchar4S0_i,(.L_x_1 - _Z24cuda_kernel_rgba_to_nv12P6uchar4S0_i)
        .other          _Z24cuda_kernel_rgba_to_nv12P6uchar4S0_i,@"STO_CUDA_ENTRY STV_DEFAULT"
_Z24cuda_kernel_rgba_to_nv12P6uchar4S0_i:
.text._Z24cuda_kernel_rgba_to_nv12P6uchar4S0_i:
[----:B------:R-:W-:Y:S01]  /*0000*/  LDC R1, c[0x0][0x37c] ;  /* 0x0000df00ff017b82 */ /* 0x000fe20000000800 */
[----:B------:R-:W-:Y:S05]  /*0010*/  EXIT ;  /* 0x000000000000794d */ /* 0x000fea0003800000 */
.L_x_0:
[----:B------:R-:W-:-:S00]  /*0020*/  BRA `(.L_x_0) ;  /* 0xfffffffc00fc7947 */ /* 0x000fc0000383ffff */
[----:B------:R-:W-:-:S00]  /*0030*/  NOP ;  /* 0x0000000000007918 */ /* 0x000fc00000000000 */
        /* <DEDUP_REMOVED lines=12> */
.L_x_1:


//--------------------- .nv.shared.reserved.0     --------------------------
	.section	.nv.shared.reserved.0,"aw",@nobits
	.weak		__nv_reservedSMEM_offset_0_alias
	.size		__nv_reservedSMEM_offset_0_alias, 0, 64
	.other		__nv_reservedSMEM_offset_0_alias,@"STO_CUDA_RESERVED_SHARED STV_DEFAULT"
__nv_reservedSMEM_offset_0_alias:
	.zero		0
	.zero		64


//--------------------- .nv.constant0._Z24cuda_kernel_rgba_to_nv12P6uchar4S0_i --------------------------
	.section	.nv.constant0._Z24cuda_kernel_rgba_to_nv12P6uchar4S0_i,"a",@progbits
	.sectionflags	@""
	.align	4
.nv.constant0._Z24cuda_kernel_rgba_to_nv12P6uchar4S0_i:
	.zero		916


//--------------------- SYMBOLS --------------------------

	.type		.nv.reservedSmem.offset0,@object
	.size		.nv.reservedSmem.offset0,0x4
